//
// Generated by NVIDIA NVVM Compiler
//
// Compiler Build ID: CL-36424714
// Cuda compilation tools, release 13.0, V13.0.88
// Based on NVVM 20.0.0
//

.version 9.0
.target sm_100
.address_size 64

	// .globl	_Z6kernelii
.extern .func  (.param .b32 func_retval0) vprintf
(
	.param .b64 vprintf_param_0,
	.param .b64 vprintf_param_1
)
;
.global .align 1 .b8 $str[59] = {72, 101, 108, 108, 111, 32, 119, 111, 114, 108, 100, 32, 102, 114, 111, 109, 32, 116, 104, 101, 32, 100, 101, 118, 105, 99, 101, 44, 32, 114, 97, 110, 107, 32, 37, 100, 32, 111, 117, 116, 32, 111, 102, 32, 37, 100, 32, 112, 114, 111, 99, 101, 115, 115, 111, 114, 115, 10};

.visible .entry _Z6kernelii(
	.param .u32 _Z6kernelii_param_0,
	.param .u32 _Z6kernelii_param_1
)
{
	.local .align 8 .b8 	__local_depot0[8];
	.reg .b64 	%SP;
	.reg .b64 	%SPL;
	.reg .b32 	%r<5>;
	.reg .b64 	%rd<5>;

	mov.u64 	%SPL, __local_depot0;
	cvta.local.u64 	%SP, %SPL;
	ld.param.u32 	%r1, [_Z6kernelii_param_0];
	ld.param.u32 	%r2, [_Z6kernelii_param_1];
	add.u64 	%rd1, %SP, 0;
	add.u64 	%rd2, %SPL, 0;
	st.local.v2.u32 	[%rd2], {%r1, %r2};
	mov.u64 	%rd3, $str;
	cvta.global.u64 	%rd4, %rd3;
	{ // callseq 0, 0
	.param .b64 param0;
	st.param.b64 	[param0], %rd4;
	.param .b64 param1;
	st.param.b64 	[param1], %rd1;
	.param .b32 retval0;
	call.uni (retval0), 
	vprintf, 
	(
	param0, 
	param1
	);
	ld.param.b32 	%r3, [retval0];
	} // callseq 0
	ret;

}


// ===== COMPILED SASS (sm_100) =====

	.target	sm_100

	.elftype	@"ET_EXEC"


//--------------------- .note.nv.tkinfo           --------------------------
	.section	.note.nv.tkinfo,"",@"SHT_NOTE"
	.sectionflags	@"SHF_NOTE_NV_TKINFO"
	.tkinfo
        /*0018*/ 	.word	0x00000002
        /*0030*/ 	.string	""
        /*0030*/ 	.string	"ptxas"
        /*0030*/ 	.string	"Cuda compilation tools, release 13.0, V13.0.88"
        /*0030*/ 	.string	"Build cuda_13.0.r13.0/compiler.36424714_0"
        /*0030*/ 	.string	"-arch sm_100 -m 64 "



//--------------------- .note.nv.cuinfo           --------------------------
	.section	.note.nv.cuinfo,"",@"SHT_NOTE"
	.sectionflags	@"SHF_NOTE_NV_CUINFO"
        /*0018*/ 	.short	0x0002
        /*001a*/ 	.short	0x0064
        /*001c*/ 	.short	0x0082
	.zero		2


//--------------------- .nv.info                  --------------------------
	.section	.nv.info,"",@"SHT_CUDA_INFO"
	.align	4


	//----- nvinfo : EIATTR_REGCOUNT
	.align		4
        /*0000*/ 	.byte	0x04, 0x2f
        /*0002*/ 	.short	(.L_2 - .L_1)
	.align		4
.L_1:
        /*0004*/ 	.word	index@(_Z6kernelii)
        /*0008*/ 	.word	0x00000018


	//----- nvinfo : EIATTR_FRAME_SIZE
	.align		4
.L_2:
        /*000c*/ 	.byte	0x04, 0x11
        /*000e*/ 	.short	(.L_4 - .L_3)
	.align		4
.L_3:
        /*0010*/ 	.word	index@(_Z6kernelii)
        /*0014*/ 	.word	0x00000008


	//----- nvinfo : EIATTR_MIN_STACK_SIZE
	.align		4
.L_4:
        /*0018*/ 	.byte	0x04, 0x12
        /*001a*/ 	.short	(.L_6 - .L_5)
	.align		4
.L_5:
        /*001c*/ 	.word	index@(_Z6kernelii)
        /*0020*/ 	.word	0x00000008
.L_6:


//--------------------- .nv.compat                --------------------------
	.section	.nv.compat,"",@"SHT_CUDA_COMPAT_INFO"
	.align	4
        /*0000*/ 	.byte	0x02, 0x09, 0x00, 0x00, 0x02, 0x02, 0x01, 0x00, 0x02, 0x05, 0x05, 0x00, 0x03, 0x07, 0x01, 0x01
        /*0010*/ 	.byte	0x02, 0x03, 0x00, 0x00, 0x02, 0x06, 0x01, 0x00, 0x04, 0x0b, 0x08, 0x00, 0x09, 0x00, 0x00, 0x00
        /*0020*/ 	.byte	0x00, 0x00, 0x00, 0x00


//--------------------- .nv.info._Z6kernelii      --------------------------
	.section	.nv.info._Z6kernelii,"",@"SHT_CUDA_INFO"
	.sectionflags	@""
	.align	4


	//----- nvinfo : EIATTR_CUDA_API_VERSION
	.align		4
        /*0000*/ 	.byte	0x04, 0x37
        /*0002*/ 	.short	(.L_8 - .L_7)
.L_7:
        /*0004*/ 	.word	0x00000082


	//----- nvinfo : EIATTR_KPARAM_INFO
	.align		4
.L_8:
        /*0008*/ 	.byte	0x04, 0x17
        /*000a*/ 	.short	(.L_10 - .L_9)
.L_9:
        /*000c*/ 	.word	0x00000000
        /*0010*/ 	.short	0x0001
        /*0012*/ 	.short	0x0004
        /*0014*/ 	.byte	0x00, 0xf0, 0x11, 0x00


	//----- nvinfo : EIATTR_KPARAM_INFO
	.align		4
.L_10:
        /*0018*/ 	.byte	0x04, 0x17
        /*001a*/ 	.short	(.L_12 - .L_11)
.L_11:
        /*001c*/ 	.word	0x00000000
        /*0020*/ 	.short	0x0000
        /*0022*/ 	.short	0x0000
        /*0024*/ 	.byte	0x00, 0xf0, 0x11, 0x00


	//----- nvinfo : EIATTR_SPARSE_MMA_MASK
	.align		4
.L_12:
        /*0028*/ 	.byte	0x03, 0x50
        /*002a*/ 	.short	0x0000


	//----- nvinfo : EIATTR_MAXREG_COUNT
	.align		4
        /*002c*/ 	.byte	0x03, 0x1b
        /*002e*/ 	.short	0x00ff


	//----- nvinfo : EIATTR_EXTERNS
	.align		4
        /*0030*/ 	.byte	0x04, 0x0f
        /*0032*/ 	.short	(.L_14 - .L_13)


	//   ....[0]....
	.align		4
.L_13:
        /*0034*/ 	.word	index@(vprintf)


	//----- nvinfo : EIATTR_MERCURY_ISA_VERSION
	.align		4
.L_14:
        /*0038*/ 	.byte	0x03, 0x5f
        /*003a*/ 	.short	0x0101


	//----- nvinfo : EIATTR_VRC_CTA_INIT_COUNT
	.align		4
        /*003c*/ 	.byte	0x02, 0x4a
	.zero		1
	.zero		1


	//----- nvinfo : EIATTR_SYSCALL_OFFSETS
	.align		4
        /*0040*/ 	.byte	0x04, 0x46
        /*0042*/ 	.short	(.L_16 - .L_15)


	//   ....[0]....
.L_15:
        /*0044*/ 	.word	0x000000e0


	//----- nvinfo : EIATTR_EXIT_INSTR_OFFSETS
	.align		4
.L_16:
        /*0048*/ 	.byte	0x04, 0x1c
        /*004a*/ 	.short	(.L_18 - .L_17)


	//   ....[0]....
.L_17:
        /*004c*/ 	.word	0x000000f0


	//----- nvinfo : EIATTR_CBANK_PARAM_SIZE
	.align		4
.L_18:
        /*0050*/ 	.byte	0x03, 0x19
        /*0052*/ 	.short	0x0008


	//----- nvinfo : EIATTR_PARAM_CBANK
	.align		4
        /*0054*/ 	.byte	0x04, 0x0a
        /*0056*/ 	.short	(.L_20 - .L_19)
	.align		4
.L_19:
        /*0058*/ 	.word	index@(.nv.constant0._Z6kernelii)
        /*005c*/ 	.short	0x0380
        /*005e*/ 	.short	0x0008


	//----- nvinfo : EIATTR_SW_WAR
	.align		4
.L_20:
        /*0060*/ 	.byte	0x04, 0x36
        /*0062*/ 	.short	(.L_22 - .L_21)
.L_21:
        /*0064*/ 	.word	0x00000008
.L_22:


//--------------------- .nv.callgraph             --------------------------
	.section	.nv.callgraph,"",@"SHT_CUDA_CALLGRAPH"
	.align	4
	.sectionentsize	8
	.align		4
        /*0000*/ 	.word	0x00000000
	.align		4
        /*0004*/ 	.word	0xffffffff
	.align		4
        /*0008*/ 	.word	index@(_Z6kernelii)
	.align		4
        /*000c*/ 	.word	index@(vprintf)
	.align		4
        /*0010*/ 	.word	0x00000000
	.align		4
        /*0014*/ 	.word	0xfffffffe
	.align		4
        /*0018*/ 	.word	0x00000000
	.align		4
        /*001c*/ 	.word	0xfffffffd
	.align		4
        /*0020*/ 	.word	0x00000000
	.align		4
        /*0024*/ 	.word	0xfffffffc


//--------------------- .nv.constant4             --------------------------
	.section	.nv.constant4,"a",@progbits
	.align	8
	.align		8
.nv.constant4:
        /*0000*/ 	.dword	vprintf
	.align		8
        /*0008*/ 	.dword	$str


//--------------------- .text._Z6kernelii         --------------------------
	.section	.text._Z6kernelii,"ax",@progbits
	.align	128
        .global         _Z6kernelii
        .type           _Z6kernelii,@function
        .size           _Z6kernelii,(.L_x_2 - _Z6kernelii)
        .other          _Z6kernelii,@"STO_CUDA_ENTRY STV_DEFAULT"
_Z6kernelii:
.text._Z6kernelii:
[----:B------:R-:W0:Y:S08]  /*0000*/  LDC R1, c[0x0][0x37c] ;  /* 0x0000df00ff017b82 */ /* 0x000e300000000800 */
[----:B------:R-:W1:Y:S01]  /*0010*/  LDC.64 R8, c[0x0][0x380] ;  /* 0x0000e000ff087b82 */ /* 0x000e620000000a00 */
[----:B0-----:R-:W-:Y:S01]  /*0020*/  VIADD R1, R1, 0xfffffff8 ;  /* 0xfffffff801017836 */ /* 0x001fe20000000000 */
[----:B------:R-:W-:Y:S01]  /*0030*/  MOV R0, 0x0 ;  /* 0x0000000000007802 */ /* 0x000fe20000000f00 */
[----:B------:R-:W0:Y:S01]  /*0040*/  LDCU UR4, c[0x0][0x2f8] ;  /* 0x00005f00ff0477ac */ /* 0x000e220008000800 */
[----:B------:R-:W2:Y:S04]  /*0050*/  LDCU.64 UR6, c[0x4][0x8] ;  /* 0x01000100ff0677ac */ /* 0x000ea80008000a00 */
[----:B------:R3:W4:Y:S01]  /*0060*/  LDC.64 R2, c[0x4][R0] ;  /* 0x0100000000027b82 */ /* 0x0007220000000a00 */
[----:B------:R-:W5:Y:S01]  /*0070*/  LDCU UR5, c[0x0][0x2fc] ;  /* 0x00005f80ff0577ac */ /* 0x000f620008000800 */
[----:B0-----:R-:W-:Y:S01]  /*0080*/  IADD3 R6, P0, PT, R1, UR4, RZ ;  /* 0x0000000401067c10 */ /* 0x001fe2000ff1e0ff */
[----:B-1----:R3:W-:Y:S01]  /*0090*/  STL.64 [R1], R8 ;  /* 0x0000000801007387 */ /* 0x0027e20000100a00 */
[----:B--2---:R-:W-:Y:S01]  /*00a0*/  IMAD.U32 R4, RZ, RZ, UR6 ;  /* 0x00000006ff047e24 */ /* 0x004fe2000f8e00ff */
[----:B------:R-:W-:-:S02]  /*00b0*/  MOV R5, UR7 ;  /* 0x0000000700057c02 */ /* 0x000fc40008000f00 */
[----:B-----5:R-:W-:-:S08]  /*00c0*/  IMAD.X R7, RZ, RZ, UR5, P0 ;  /* 0x00000005ff077e24 */ /* 0x020fd000080e06ff */
[----:B------:R-:W-:-:S07]  /*00d0*/  LEPC R20, `(.L_x_0) ;  /* 0x000000001014794e */ /* 0x000fce0000000000 */
[----:B---34-:R-:W-:Y:S05]  /*00e0*/  CALL.ABS.NOINC R2 ;  /* 0x0000000002007343 */ /* 0x018fea0003c00000 */
.L_x_0:
[----:B------:R-:W-:Y:S05]  /*00f0*/  EXIT ;  /* 0x000000000000794d */ /* 0x000fea0003800000 */
.L_x_1:
[----:B------:R-:W-:-:S00]  /*0100*/  BRA `(.L_x_1) ;  /* 0xfffffffc00fc7947 */ /* 0x000fc0000383ffff */
[----:B------:R-:W-:-:S00]  /*0110*/  NOP ;  /* 0x0000000000007918 */ /* 0x000fc00000000000 */
        /* <DEDUP_REMOVED lines=14> */
.L_x_2:


//--------------------- .nv.global.init           --------------------------
	.section	.nv.global.init,"aw",@progbits
.nv.global.init:
	.type		$str,@object
	.size		$str,(.L_0 - $str)
$str:
        /*0000*/ 	.byte	0x48, 0x65, 0x6c, 0x6c, 0x6f, 0x20, 0x77, 0x6f, 0x72, 0x6c, 0x64, 0x20, 0x66, 0x72, 0x6f, 0x6d
        /*0010*/ 	.byte	0x20, 0x74, 0x68, 0x65, 0x20, 0x64, 0x65, 0x76, 0x69, 0x63, 0x65, 0x2c, 0x20, 0x72, 0x61, 0x6e
        /*0020*/ 	.byte	0x6b, 0x20, 0x25, 0x64, 0x20, 0x6f, 0x75, 0x74, 0x20, 0x6f, 0x66, 0x20, 0x25, 0x64, 0x20, 0x70
        /*0030*/ 	.byte	0x72, 0x6f, 0x63, 0x65, 0x73, 0x73, 0x6f, 0x72, 0x73, 0x0a, 0x00
.L_0:


//--------------------- .nv.shared.reserved.0     --------------------------
	.section	.nv.shared.reserved.0,"aw",@nobits
	.weak		__nv_reservedSMEM_offset_0_alias
	.size		__nv_reservedSMEM_offset_0_alias, 0, 64
	.other		__nv_reservedSMEM_offset_0_alias,@"STO_CUDA_RESERVED_SHARED STV_DEFAULT"
__nv_reservedSMEM_offset_0_alias:
	.zero		0
	.zero		64


//--------------------- .nv.constant0._Z6kernelii --------------------------
	.section	.nv.constant0._Z6kernelii,"a",@progbits
	.sectionflags	@""
	.align	4
.nv.constant0._Z6kernelii:
	.zero		904


//--------------------- SYMBOLS --------------------------

	.type		.nv.reservedSmem.offset0,@object
	.size		.nv.reservedSmem.offset0,0x4
	.type		vprintf,@function
